//
// Generated by NVIDIA NVVM Compiler
//
// Compiler Build ID: CL-36424714
// Cuda compilation tools, release 13.0, V13.0.88
// Based on NVVM 20.0.0
//

.version 9.0
.target sm_100
.address_size 64

	// .globl	_Z11kernel_CA2DiPiS_

.visible .entry _Z11kernel_CA2DiPiS_(
	.param .u32 _Z11kernel_CA2DiPiS__param_0,
	.param .u64 .ptr .align 1 _Z11kernel_CA2DiPiS__param_1,
	.param .u64 .ptr .align 1 _Z11kernel_CA2DiPiS__param_2
)
{
	.reg .pred 	%p<9>;
	.reg .b32 	%r<52>;
	.reg .b64 	%rd<31>;

	ld.param.u32 	%r4, [_Z11kernel_CA2DiPiS__param_0];
	ld.param.u64 	%rd2, [_Z11kernel_CA2DiPiS__param_1];
	ld.param.u64 	%rd3, [_Z11kernel_CA2DiPiS__param_2];
	mov.u32 	%r5, %ctaid.x;
	mov.u32 	%r6, %ntid.x;
	mov.u32 	%r7, %tid.x;
	mad.lo.s32 	%r1, %r5, %r6, %r7;
	mov.u32 	%r8, %ctaid.y;
	mov.u32 	%r9, %ntid.y;
	mov.u32 	%r10, %tid.y;
	mad.lo.s32 	%r11, %r8, %r9, %r10;
	max.s32 	%r12, %r1, %r11;
	setp.ge.s32 	%p1, %r12, %r4;
	@%p1 bra 	$L__BB0_3;
	cvta.to.global.u64 	%rd4, %rd3;
	cvta.to.global.u64 	%rd5, %rd2;
	setp.eq.s32 	%p2, %r11, 0;
	selp.b32 	%r13, %r4, %r11, %p2;
	add.s32 	%r14, %r13, -1;
	add.s32 	%r15, %r11, 1;
	rem.u32 	%r16, %r15, %r4;
	setp.eq.s32 	%p3, %r1, 0;
	selp.b32 	%r17, %r4, %r1, %p3;
	add.s32 	%r18, %r1, 1;
	rem.s32 	%r19, %r18, %r4;
	mul.lo.s32 	%r20, %r14, %r4;
	cvt.s64.s32 	%rd6, %r20;
	cvt.s64.s32 	%rd7, %r17;
	add.s64 	%rd8, %rd6, %rd7;
	shl.b64 	%rd9, %rd8, 2;
	add.s64 	%rd10, %rd5, %rd9;
	ld.global.u32 	%r21, [%rd10+-4];
	add.s32 	%r22, %r20, %r1;
	mul.wide.s32 	%rd11, %r22, 4;
	add.s64 	%rd12, %rd5, %rd11;
	ld.global.u32 	%r23, [%rd12];
	add.s32 	%r24, %r23, %r21;
	add.s32 	%r25, %r19, %r20;
	mul.wide.s32 	%rd13, %r25, 4;
	add.s64 	%rd14, %rd5, %rd13;
	ld.global.u32 	%r26, [%rd14];
	add.s32 	%r27, %r24, %r26;
	mul.lo.s32 	%r28, %r11, %r4;
	cvt.s64.s32 	%rd15, %r28;
	add.s64 	%rd16, %rd7, %rd15;
	shl.b64 	%rd17, %rd16, 2;
	add.s64 	%rd18, %rd5, %rd17;
	ld.global.u32 	%r29, [%rd18+-4];
	add.s32 	%r30, %r27, %r29;
	add.s32 	%r31, %r19, %r28;
	mul.wide.s32 	%rd19, %r31, 4;
	add.s64 	%rd20, %rd5, %rd19;
	ld.global.u32 	%r32, [%rd20];
	add.s32 	%r33, %r30, %r32;
	mul.lo.s32 	%r34, %r16, %r4;
	cvt.s64.s32 	%rd21, %r34;
	add.s64 	%rd22, %rd21, %rd7;
	shl.b64 	%rd23, %rd22, 2;
	add.s64 	%rd24, %rd5, %rd23;
	ld.global.u32 	%r35, [%rd24+-4];
	add.s32 	%r36, %r33, %r35;
	add.s32 	%r37, %r34, %r1;
	mul.wide.s32 	%rd25, %r37, 4;
	add.s64 	%rd26, %rd5, %rd25;
	ld.global.u32 	%r38, [%rd26];
	add.s32 	%r39, %r36, %r38;
	add.s32 	%r40, %r34, %r19;
	mul.wide.s32 	%rd27, %r40, 4;
	add.s64 	%rd28, %rd5, %rd27;
	ld.global.u32 	%r41, [%rd28];
	add.s32 	%r42, %r39, %r41;
	add.s32 	%r43, %r28, %r1;
	mul.wide.s32 	%rd29, %r43, 4;
	add.s64 	%rd30, %rd5, %rd29;
	ld.global.u32 	%r44, [%rd30];
	add.s64 	%rd1, %rd4, %rd29;
	mov.b32 	%r45, 0;
	st.global.u32 	[%rd1], %r45;
	setp.eq.s32 	%p4, %r44, 0;
	and.b32  	%r46, %r42, -2;
	setp.eq.s32 	%p5, %r46, 2;
	setp.eq.s32 	%p6, %r42, 3;
	selp.u32 	%r47, -1, 0, %p6;
	selp.u32 	%r48, -1, 0, %p5;
	selp.b32 	%r49, %r47, %r48, %p4;
	and.b32  	%r50, %r49, 1;
	setp.eq.b32 	%p7, %r50, 1;
	not.pred 	%p8, %p7;
	@%p8 bra 	$L__BB0_3;
	mov.b32 	%r51, 1;
	st.global.u32 	[%rd1], %r51;
$L__BB0_3:
	ret;

}


// ===== COMPILED SASS (sm_100) =====

	.target	sm_100

	.elftype	@"ET_EXEC"


//--------------------- .note.nv.tkinfo           --------------------------
	.section	.note.nv.tkinfo,"",@"SHT_NOTE"
	.sectionflags	@"SHF_NOTE_NV_TKINFO"
	.tkinfo
        /*0018*/ 	.word	0x00000002
        /*0030*/ 	.string	""
        /*0030*/ 	.string	"ptxas"
        /*0030*/ 	.string	"Cuda compilation tools, release 13.0, V13.0.88"
        /*0030*/ 	.string	"Build cuda_13.0.r13.0/compiler.36424714_0"
        /*0030*/ 	.string	"-arch sm_100 -m 64 "



//--------------------- .note.nv.cuinfo           --------------------------
	.section	.note.nv.cuinfo,"",@"SHT_NOTE"
	.sectionflags	@"SHF_NOTE_NV_CUINFO"
        /*0018*/ 	.short	0x0002
        /*001a*/ 	.short	0x0064
        /*001c*/ 	.short	0x0082
	.zero		2


//--------------------- .nv.info                  --------------------------
	.section	.nv.info,"",@"SHT_CUDA_INFO"
	.align	4


	//----- nvinfo : EIATTR_REGCOUNT
	.align		4
        /*0000*/ 	.byte	0x04, 0x2f
        /*0002*/ 	.short	(.L_1 - .L_0)
	.align		4
.L_0:
        /*0004*/ 	.word	index@(_Z11kernel_CA2DiPiS_)
        /*0008*/ 	.word	0x0000001a


	//----- nvinfo : EIATTR_FRAME_SIZE
	.align		4
.L_1:
        /*000c*/ 	.byte	0x04, 0x11
        /*000e*/ 	.short	(.L_3 - .L_2)
	.align		4
.L_2:
        /*0010*/ 	.word	index@(_Z11kernel_CA2DiPiS_)
        /*0014*/ 	.word	0x00000000


	//----- nvinfo : EIATTR_MIN_STACK_SIZE
	.align		4
.L_3:
        /*0018*/ 	.byte	0x04, 0x12
        /*001a*/ 	.short	(.L_5 - .L_4)
	.align		4
.L_4:
        /*001c*/ 	.word	index@(_Z11kernel_CA2DiPiS_)
        /*0020*/ 	.word	0x00000000
.L_5:


//--------------------- .nv.compat                --------------------------
	.section	.nv.compat,"",@"SHT_CUDA_COMPAT_INFO"
	.align	4
        /*0000*/ 	.byte	0x02, 0x09, 0x00, 0x00, 0x02, 0x02, 0x01, 0x00, 0x02, 0x05, 0x05, 0x00, 0x03, 0x07, 0x01, 0x01
        /*0010*/ 	.byte	0x02, 0x03, 0x00, 0x00, 0x02, 0x06, 0x01, 0x00, 0x04, 0x0b, 0x08, 0x00, 0x09, 0x00, 0x00, 0x00
        /*0020*/ 	.byte	0x00, 0x00, 0x00, 0x00


//--------------------- .nv.info._Z11kernel_CA2DiPiS_ --------------------------
	.section	.nv.info._Z11kernel_CA2DiPiS_,"",@"SHT_CUDA_INFO"
	.sectionflags	@""
	.align	4


	//----- nvinfo : EIATTR_CUDA_API_VERSION
	.align		4
        /*0000*/ 	.byte	0x04, 0x37
        /*0002*/ 	.short	(.L_7 - .L_6)
.L_6:
        /*0004*/ 	.word	0x00000082


	//----- nvinfo : EIATTR_KPARAM_INFO
	.align		4
.L_7:
        /*0008*/ 	.byte	0x04, 0x17
        /*000a*/ 	.short	(.L_9 - .L_8)
.L_8:
        /*000c*/ 	.word	0x00000000
        /*0010*/ 	.short	0x0002
        /*0012*/ 	.short	0x0010
        /*0014*/ 	.byte	0x00, 0xf5, 0x21, 0x00


	//----- nvinfo : EIATTR_KPARAM_INFO
	.align		4
.L_9:
        /*0018*/ 	.byte	0x04, 0x17
        /*001a*/ 	.short	(.L_11 - .L_10)
.L_10:
        /*001c*/ 	.word	0x00000000
        /*0020*/ 	.short	0x0001
        /*0022*/ 	.short	0x0008
        /*0024*/ 	.byte	0x00, 0xf5, 0x21, 0x00


	//----- nvinfo : EIATTR_KPARAM_INFO
	.align		4
.L_11:
        /*0028*/ 	.byte	0x04, 0x17
        /*002a*/ 	.short	(.L_13 - .L_12)
.L_12:
        /*002c*/ 	.word	0x00000000
        /*0030*/ 	.short	0x0000
        /*0032*/ 	.short	0x0000
        /*0034*/ 	.byte	0x00, 0xf0, 0x11, 0x00


	//----- nvinfo : EIATTR_SPARSE_MMA_MASK
	.align		4
.L_13:
        /*0038*/ 	.byte	0x03, 0x50
        /*003a*/ 	.short	0x0000


	//----- nvinfo : EIATTR_MAXREG_COUNT
	.align		4
        /*003c*/ 	.byte	0x03, 0x1b
        /*003e*/ 	.short	0x00ff


	//----- nvinfo : EIATTR_MERCURY_ISA_VERSION
	.align		4
        /*0040*/ 	.byte	0x03, 0x5f
        /*0042*/ 	.short	0x0101


	//----- nvinfo : EIATTR_VRC_CTA_INIT_COUNT
	.align		4
        /*0044*/ 	.byte	0x02, 0x4a
	.zero		1
	.zero		1


	//----- nvinfo : EIATTR_EXIT_INSTR_OFFSETS
	.align		4
        /*0048*/ 	.byte	0x04, 0x1c
        /*004a*/ 	.short	(.L_15 - .L_14)


	//   ....[0]....
.L_14:
        /*004c*/ 	.word	0x000000c0


	//   ....[1]....
        /*0050*/ 	.word	0x00000740


	//   ....[2]....
        /*0054*/ 	.word	0x00000770


	//----- nvinfo : EIATTR_CBANK_PARAM_SIZE
	.align		4
.L_15:
        /*0058*/ 	.byte	0x03, 0x19
        /*005a*/ 	.short	0x0018


	//----- nvinfo : EIATTR_PARAM_CBANK
	.align		4
        /*005c*/ 	.byte	0x04, 0x0a
        /*005e*/ 	.short	(.L_17 - .L_16)
	.align		4
.L_16:
        /*0060*/ 	.word	index@(.nv.constant0._Z11kernel_CA2DiPiS_)
        /*0064*/ 	.short	0x0380
        /*0066*/ 	.short	0x0018


	//----- nvinfo : EIATTR_SW_WAR
	.align		4
.L_17:
        /*0068*/ 	.byte	0x04, 0x36
        /*006a*/ 	.short	(.L_19 - .L_18)
.L_18:
        /*006c*/ 	.word	0x00000008
.L_19:


//--------------------- .nv.callgraph             --------------------------
	.section	.nv.callgraph,"",@"SHT_CUDA_CALLGRAPH"
	.align	4
	.sectionentsize	8
	.align		4
        /*0000*/ 	.word	0x00000000
	.align		4
        /*0004*/ 	.word	0xffffffff
	.align		4
        /*0008*/ 	.word	0x00000000
	.align		4
        /*000c*/ 	.word	0xfffffffe
	.align		4
        /*0010*/ 	.word	0x00000000
	.align		4
        /*0014*/ 	.word	0xfffffffd
	.align		4
        /*0018*/ 	.word	0x00000000
	.align		4
        /*001c*/ 	.word	0xfffffffc


//--------------------- .text._Z11kernel_CA2DiPiS_ --------------------------
	.section	.text._Z11kernel_CA2DiPiS_,"ax",@progbits
	.align	128
        .global         _Z11kernel_CA2DiPiS_
        .type           _Z11kernel_CA2DiPiS_,@function
        .size           _Z11kernel_CA2DiPiS_,(.L_x_1 - _Z11kernel_CA2DiPiS_)
        .other          _Z11kernel_CA2DiPiS_,@"STO_CUDA_ENTRY STV_DEFAULT"
_Z11kernel_CA2DiPiS_:
.text._Z11kernel_CA2DiPiS_:
[----:B------:R-:W-:Y:S01]  /*0000*/  LDC R1, c[0x0][0x37c] ;  /* 0x0000df00ff017b82 */ /* 0x000fe20000000800 */
[----:B------:R-:W0:Y:S07]  /*0010*/  S2R R3, SR_TID.X ;  /* 0x0000000000037919 */ /* 0x000e2e0000002100 */
[----:B------:R-:W0:Y:S01]  /*0020*/  LDC R0, c[0x0][0x360] ;  /* 0x0000d800ff007b82 */ /* 0x000e220000000800 */
[----:B------:R-:W1:Y:S07]  /*0030*/  S2R R7, SR_TID.Y ;  /* 0x0000000000077919 */ /* 0x000e6e0000002200 */
[----:B------:R-:W0:Y:S08]  /*0040*/  S2UR UR4, SR_CTAID.X ;  /* 0x00000000000479c3 */ /* 0x000e300000002500 */
[----:B------:R-:W1:Y:S08]  /*0050*/  S2UR UR5, SR_CTAID.Y ;  /* 0x00000000000579c3 */ /* 0x000e700000002600 */
[----:B------:R-:W1:Y:S08]  /*0060*/  LDC R2, c[0x0][0x364] ;  /* 0x0000d900ff027b82 */ /* 0x000e700000000800 */
[----:B------:R-:W2:Y:S01]  /*0070*/  LDC R5, c[0x0][0x380] ;  /* 0x0000e000ff057b82 */ /* 0x000ea20000000800 */
[----:B0-----:R-:W-:-:S02]  /*0080*/  IMAD R0, R0, UR4, R3 ;  /* 0x0000000400007c24 */ /* 0x001fc4000f8e0203 */
[----:B-1----:R-:W-:-:S05]  /*0090*/  IMAD R2, R2, UR5, R7 ;  /* 0x0000000502027c24 */ /* 0x002fca000f8e0207 */
[----:B------:R-:W-:-:S04]  /*00a0*/  VIMNMX R4, PT, PT, R0, R2, !PT ;  /* 0x0000000200047248 */ /* 0x000fc80007fe0100 */
[----:B--2---:R-:W-:-:S13]  /*00b0*/  ISETP.GE.AND P0, PT, R4, R5, PT ;  /* 0x000000050400720c */ /* 0x004fda0003f06270 */
[----:B------:R-:W-:Y:S05]  /*00c0*/  @P0 EXIT ;  /* 0x000000000000094d */ /* 0x000fea0003800000 */
[-C--:B------:R-:W-:Y:S01]  /*00d0*/  IABS R4, R5.reuse ;  /* 0x0000000500047213 */ /* 0x080fe20000000000 */
[----:B------:R-:W0:Y:S01]  /*00e0*/  I2F.U32.RP R3, R5 ;  /* 0x0000000500037306 */ /* 0x000e220000209000 */
[----:B------:R-:W-:Y:S01]  /*00f0*/  VIADD R10, R0, 0x1 ;  /* 0x00000001000a7836 */ /* 0x000fe20000000000 */
[----:B------:R-:W1:Y:S01]  /*0100*/  LDCU.64 UR6, c[0x0][0x388] ;  /* 0x00007100ff0677ac */ /* 0x000e620008000a00 */
[----:B------:R-:W-:Y:S02]  /*0110*/  ISETP.NE.AND P3, PT, R2, RZ, PT ;  /* 0x000000ff0200720c */ /* 0x000fe40003f65270 */
[----:B------:R-:W-:Y:S01]  /*0120*/  ISETP.NE.AND P2, PT, R0, RZ, PT ;  /* 0x000000ff0000720c */ /* 0x000fe20003f45270 */
[----:B------:R-:W2:Y:S01]  /*0130*/  LDCU.64 UR4, c[0x0][0x358] ;  /* 0x00006b00ff0477ac */ /* 0x000ea20008000a00 */
[----:B------:R-:W-:Y:S01]  /*0140*/  ISETP.GE.AND P0, PT, R10, RZ, PT ;  /* 0x000000ff0a00720c */ /* 0x000fe20003f06270 */
[----:B------:R-:W3:Y:S01]  /*0150*/  I2F.RP R11, R4 ;  /* 0x00000004000b7306 */ /* 0x000ee20000209400 */
[----:B------:R-:W-:-:S07]  /*0160*/  LOP3.LUT R17, RZ, R5, RZ, 0x33, !PT ;  /* 0x00000005ff117212 */ /* 0x000fce00078e33ff */
[----:B0-----:R-:W0:Y:S08]  /*0170*/  MUFU.RCP R3, R3 ;  /* 0x0000000300037308 */ /* 0x001e300000001000 */
[----:B---3--:R-:W3:Y:S01]  /*0180*/  MUFU.RCP R11, R11 ;  /* 0x0000000b000b7308 */ /* 0x008ee20000001000 */
[----:B0-----:R-:W-:-:S07]  /*0190*/  VIADD R6, R3, 0xffffffe ;  /* 0x0ffffffe03067836 */ /* 0x001fce0000000000 */
[----:B------:R0:W4:Y:S01]  /*01a0*/  F2I.FTZ.U32.TRUNC.NTZ R7, R6 ;  /* 0x0000000600077305 */ /* 0x000122000021f000 */
[----:B---3--:R-:W-:-:S07]  /*01b0*/  VIADD R8, R11, 0xffffffe ;  /* 0x0ffffffe0b087836 */ /* 0x008fce0000000000 */
[----:B------:R3:W5:Y:S01]  /*01c0*/  F2I.FTZ.U32.TRUNC.NTZ R9, R8 ;  /* 0x0000000800097305 */ /* 0x000762000021f000 */
[----:B0-----:R-:W-:Y:S02]  /*01d0*/  IMAD.MOV.U32 R6, RZ, RZ, RZ ;  /* 0x000000ffff067224 */ /* 0x001fe400078e00ff */
[----:B----4-:R-:W-:Y:S02]  /*01e0*/  IMAD.MOV R12, RZ, RZ, -R7 ;  /* 0x000000ffff0c7224 */ /* 0x010fe400078e0a07 */
[----:B---3--:R-:W-:Y:S02]  /*01f0*/  IMAD.MOV.U32 R8, RZ, RZ, RZ ;  /* 0x000000ffff087224 */ /* 0x008fe400078e00ff */
[-C--:B------:R-:W-:Y:S01]  /*0200*/  IMAD R3, R12, R5.reuse, RZ ;  /* 0x000000050c037224 */ /* 0x080fe200078e02ff */
[----:B------:R-:W-:Y:S02]  /*0210*/  IABS R12, R10 ;  /* 0x0000000a000c7213 */ /* 0x000fe40000000000 */
[----:B------:R-:W-:Y:S01]  /*0220*/  SEL R10, R0, R5, P2 ;  /* 0x00000005000a7207 */ /* 0x000fe20001000000 */
[----:B-----5:R-:W-:Y:S01]  /*0230*/  IMAD.MOV R13, RZ, RZ, -R9 ;  /* 0x000000ffff0d7224 */ /* 0x020fe200078e0a09 */
[----:B------:R-:W-:Y:S01]  /*0240*/  ISETP.NE.U32.AND P2, PT, R5, RZ, PT ;  /* 0x000000ff0500720c */ /* 0x000fe20003f45070 */
[----:B------:R-:W-:Y:S01]  /*0250*/  IMAD.HI.U32 R7, R7, R3, R6 ;  /* 0x0000000307077227 */ /* 0x000fe200078e0006 */
[----:B------:R-:W-:-:S02]  /*0260*/  MOV R3, R12 ;  /* 0x0000000c00037202 */ /* 0x000fc40000000f00 */
[----:B------:R-:W-:Y:S01]  /*0270*/  SHF.R.S32.HI R14, RZ, 0x1f, R10 ;  /* 0x0000001fff0e7819 */ /* 0x000fe2000001140a */
[----:B------:R-:W-:Y:S02]  /*0280*/  IMAD R11, R13, R4, RZ ;  /* 0x000000040d0b7224 */ /* 0x000fe400078e02ff */
[----:B------:R-:W-:Y:S02]  /*0290*/  VIADD R6, R2, 0x1 ;  /* 0x0000000102067836 */ /* 0x000fe40000000000 */
[----:B------:R-:W-:-:S04]  /*02a0*/  IMAD.HI.U32 R8, R9, R11, R8 ;  /* 0x0000000b09087227 */ /* 0x000fc800078e0008 */
[----:B------:R-:W-:-:S04]  /*02b0*/  IMAD.HI.U32 R7, R7, R6, RZ ;  /* 0x0000000607077227 */ /* 0x000fc800078e00ff */
[----:B------:R-:W-:-:S04]  /*02c0*/  IMAD.HI.U32 R8, R8, R3, RZ ;  /* 0x0000000308087227 */ /* 0x000fc800078e00ff */
[----:B------:R-:W-:Y:S02]  /*02d0*/  IMAD.MOV R7, RZ, RZ, -R7 ;  /* 0x000000ffff077224 */ /* 0x000fe400078e0a07 */
[----:B------:R-:W-:Y:S02]  /*02e0*/  IMAD.MOV R8, RZ, RZ, -R8 ;  /* 0x000000ffff087224 */ /* 0x000fe400078e0a08 */
[----:B------:R-:W-:Y:S02]  /*02f0*/  IMAD R6, R5, R7, R6 ;  /* 0x0000000705067224 */ /* 0x000fe400078e0206 */
[----:B------:R-:W-:Y:S02]  /*0300*/  IMAD R7, R4, R8, R3 ;  /* 0x0000000804077224 */ /* 0x000fe400078e0203 */
[-C--:B------:R-:W-:Y:S01]  /*0310*/  IMAD R11, R2, R5.reuse, RZ ;  /* 0x00000005020b7224 */ /* 0x080fe200078e02ff */
[----:B------:R-:W-:Y:S02]  /*0320*/  ISETP.GE.U32.AND P1, PT, R6, R5, PT ;  /* 0x000000050600720c */ /* 0x000fe40003f26070 */
[----:B------:R-:W-:-:S02]  /*0330*/  ISETP.GT.U32.AND P4, PT, R4, R7, PT ;  /* 0x000000070400720c */ /* 0x000fc40003f84070 */
[----:B------:R-:W-:-:S05]  /*0340*/  SEL R2, R2, R5, P3 ;  /* 0x0000000502027207 */ /* 0x000fca0001800000 */
[----:B------:R-:W-:-:S04]  /*0350*/  VIADD R2, R2, 0xffffffff ;  /* 0xffffffff02027836 */ /* 0x000fc80000000000 */
[----:B------:R-:W-:Y:S02]  /*0360*/  @P1 IMAD.IADD R6, R6, 0x1, -R5 ;  /* 0x0000000106061824 */ /* 0x000fe400078e0a05 */
[----:B------:R-:W-:Y:S01]  /*0370*/  @!P4 IMAD.IADD R7, R7, 0x1, -R4 ;  /* 0x000000010707c824 */ /* 0x000fe200078e0a04 */
[----:B------:R-:W-:Y:S01]  /*0380*/  IADD3 R9, P4, PT, R10, R11, RZ ;  /* 0x0000000b0a097210 */ /* 0x000fe20007f9e0ff */
[-C--:B------:R-:W-:Y:S01]  /*0390*/  IMAD R15, R2, R5.reuse, RZ ;  /* 0x00000005020f7224 */ /* 0x080fe200078e02ff */
[----:B------:R-:W-:Y:S01]  /*03a0*/  ISETP.GE.U32.AND P1, PT, R6, R5, PT ;  /* 0x000000050600720c */ /* 0x000fe20003f26070 */
[----:B------:R-:W0:Y:S01]  /*03b0*/  LDC.64 R2, c[0x0][0x388] ;  /* 0x0000e200ff027b82 */ /* 0x000e220000000a00 */
[----:B------:R-:W-:Y:S02]  /*03c0*/  ISETP.GT.U32.AND P3, PT, R4, R7, PT ;  /* 0x000000070400720c */ /* 0x000fe40003f64070 */
[----:B------:R-:W-:Y:S02]  /*03d0*/  LEA.HI.X.SX32 R12, R11, R14, 0x1, P4 ;  /* 0x0000000e0b0c7211 */ /* 0x000fe400020f0eff */
[----:B-1----:R-:W-:-:S04]  /*03e0*/  LEA R8, P4, R9, UR6, 0x2 ;  /* 0x0000000609087c11 */ /* 0x002fc8000f8810ff */
[----:B------:R-:W-:-:S03]  /*03f0*/  LEA.HI.X R9, R9, UR7, R12, 0x2, P4 ;  /* 0x0000000709097c11 */ /* 0x000fc6000a0f140c */
[----:B------:R-:W-:Y:S01]  /*0400*/  @P1 IMAD.IADD R6, R6, 0x1, -R5 ;  /* 0x0000000106061824 */ /* 0x000fe200078e0a05 */
[----:B------:R-:W-:Y:S01]  /*0410*/  IADD3 R16, P1, PT, R10, R15, RZ ;  /* 0x0000000f0a107210 */ /* 0x000fe20007f3e0ff */
[----:B--2---:R1:W2:Y:S01]  /*0420*/  LDG.E R8, desc[UR4][R8.64+-0x4] ;  /* 0xfffffc0408087981 */ /* 0x0042a2000c1e1900 */
[----:B------:R-:W-:Y:S02]  /*0430*/  @!P3 IADD3 R7, PT, PT, R7, -R4, RZ ;  /* 0x800000040707b210 */ /* 0x000fe40007ffe0ff */
[----:B------:R-:W-:Y:S02]  /*0440*/  SEL R4, R17, R6, !P2 ;  /* 0x0000000611047207 */ /* 0x000fe40005000000 */
[----:B------:R-:W-:Y:S01]  /*0450*/  LEA.HI.X.SX32 R19, R15, R14, 0x1, P1 ;  /* 0x0000000e0f137211 */ /* 0x000fe200008f0eff */
[----:B------:R-:W-:Y:S01]  /*0460*/  IMAD.MOV.U32 R12, RZ, RZ, R7 ;  /* 0x000000ffff0c7224 */ /* 0x000fe200078e0007 */
[----:B------:R-:W-:Y:S01]  /*0470*/  ISETP.NE.AND P1, PT, R5, RZ, PT ;  /* 0x000000ff0500720c */ /* 0x000fe20003f25270 */
[----:B------:R-:W-:Y:S01]  /*0480*/  IMAD R13, R4, R5, RZ ;  /* 0x00000005040d7224 */ /* 0x000fe200078e02ff */
[----:B------:R-:W-:Y:S01]  /*0490*/  LEA R6, P2, R16, UR6, 0x2 ;  /* 0x0000000610067c11 */ /* 0x000fe2000f8410ff */
[----:B------:R-:W-:-:S03]  /*04a0*/  @!P0 IMAD.MOV R12, RZ, RZ, -R12 ;  /* 0x000000ffff0c8224 */ /* 0x000fc600078e0a0c */
[----:B------:R-:W-:Y:S02]  /*04b0*/  LEA.HI.X R7, R16, UR7, R19, 0x2, P2 ;  /* 0x0000000710077c11 */ /* 0x000fe400090f1413 */
[----:B------:R-:W-:Y:S01]  /*04c0*/  SEL R12, R17, R12, !P1 ;  /* 0x0000000c110c7207 */ /* 0x000fe20004800000 */
[----:B------:R-:W-:Y:S01]  /*04d0*/  IMAD.IADD R17, R0, 0x1, R15 ;  /* 0x0000000100117824 */ /* 0x000fe200078e020f */
[----:B------:R-:W-:Y:S01]  /*04e0*/  IADD3 R10, P0, PT, R10, R13, RZ ;  /* 0x0000000d0a0a7210 */ /* 0x000fe20007f1e0ff */
[----:B-1----:R-:W-:Y:S01]  /*04f0*/  IMAD.IADD R9, R0, 0x1, R13 ;  /* 0x0000000100097824 */ /* 0x002fe200078e020d */
[----:B------:R-:W3:Y:S01]  /*0500*/  LDG.E R6, desc[UR4][R6.64+-0x4] ;  /* 0xfffffc0406067981 */ /* 0x000ee2000c1e1900 */
[C---:B------:R-:W-:Y:S01]  /*0510*/  IMAD.IADD R15, R12.reuse, 0x1, R15 ;  /* 0x000000010c0f7824 */ /* 0x040fe200078e020f */
[----:B------:R-:W-:Y:S01]  /*0520*/  LEA.HI.X.SX32 R5, R13, R14, 0x1, P0 ;  /* 0x0000000e0d057211 */ /* 0x000fe200000f0eff */
[----:B------:R-:W-:Y:S02]  /*0530*/  IMAD.IADD R19, R12, 0x1, R11 ;  /* 0x000000010c137824 */ /* 0x000fe400078e020b */
[----:B0-----:R-:W-:-:S04]  /*0540*/  IMAD.WIDE R16, R17, 0x4, R2 ;  /* 0x0000000411107825 */ /* 0x001fc800078e0202 */
[--C-:B------:R-:W-:Y:S01]  /*0550*/  IMAD.WIDE R14, R15, 0x4, R2.reuse ;  /* 0x000000040f0e7825 */ /* 0x100fe200078e0202 */
[----:B------:R-:W-:Y:S01]  /*0560*/  LEA R4, P0, R10, UR6, 0x2 ;  /* 0x000000060a047c11 */ /* 0x000fe2000f8010ff */
[----:B------:R-:W3:Y:S02]  /*0570*/  LDG.E R17, desc[UR4][R16.64] ;  /* 0x0000000410117981 */ /* 0x000ee4000c1e1900 */
[----:B------:R-:W-:Y:S01]  /*0580*/  IMAD.WIDE R18, R19, 0x4, R2 ;  /* 0x0000000413127825 */ /* 0x000fe200078e0202 */
[----:B------:R-:W-:Y:S01]  /*0590*/  IADD3 R11, PT, PT, R0, R11, RZ ;  /* 0x0000000b000b7210 */ /* 0x000fe20007ffe0ff */
[----:B------:R-:W3:Y:S01]  /*05a0*/  LDG.E R14, desc[UR4][R14.64] ;  /* 0x000000040e0e7981 */ /* 0x000ee2000c1e1900 */
[----:B------:R-:W-:Y:S01]  /*05b0*/  LEA.HI.X R5, R10, UR7, R5, 0x2, P0 ;  /* 0x000000070a057c11 */ /* 0x000fe200080f1405 */
[----:B------:R-:W-:Y:S02]  /*05c0*/  IMAD.IADD R23, R12, 0x1, R13 ;  /* 0x000000010c177824 */ /* 0x000fe400078e020d */
[--C-:B------:R-:W-:Y:S01]  /*05d0*/  IMAD.WIDE R12, R9, 0x4, R2.reuse ;  /* 0x00000004090c7825 */ /* 0x100fe200078e0202 */
[----:B------:R-:W2:Y:S03]  /*05e0*/  LDG.E R18, desc[UR4][R18.64] ;  /* 0x0000000412127981 */ /* 0x000ea6000c1e1900 */
[--C-:B------:R-:W-:Y:S01]  /*05f0*/  IMAD.WIDE R20, R11, 0x4, R2.reuse ;  /* 0x000000040b147825 */ /* 0x100fe200078e0202 */
[----:B------:R-:W4:Y:S03]  /*0600*/  LDG.E R5, desc[UR4][R4.64+-0x4] ;  /* 0xfffffc0404057981 */ /* 0x000f26000c1e1900 */
[----:B------:R-:W-:Y:S01]  /*0610*/  IMAD.WIDE R2, R23, 0x4, R2 ;  /* 0x0000000417027825 */ /* 0x000fe200078e0202 */
[----:B------:R-:W4:Y:S04]  /*0620*/  LDG.E R12, desc[UR4][R12.64] ;  /* 0x000000040c0c7981 */ /* 0x000f28000c1e1900 */
[----:B------:R-:W5:Y:S04]  /*0630*/  LDG.E R20, desc[UR4][R20.64] ;  /* 0x0000000414147981 */ /* 0x000f68000c1e1900 */
[----:B------:R-:W5:Y:S01]  /*0640*/  LDG.E R3, desc[UR4][R2.64] ;  /* 0x0000000402037981 */ /* 0x000f62000c1e1900 */
[----:B---3--:R-:W-:-:S02]  /*0650*/  IADD3 R17, PT, PT, R14, R17, R6 ;  /* 0x000000110e117210 */ /* 0x008fc40007ffe006 */
[----:B------:R-:W0:Y:S02]  /*0660*/  LDC.64 R6, c[0x0][0x390] ;  /* 0x0000e400ff067b82 */ /* 0x000e240000000a00 */
[----:B--2---:R-:W-:-:S04]  /*0670*/  IADD3 R8, PT, PT, R18, R17, R8 ;  /* 0x0000001112087210 */ /* 0x004fc80007ffe008 */
[----:B----4-:R-:W-:Y:S02]  /*0680*/  IADD3 R8, PT, PT, R12, R8, R5 ;  /* 0x000000080c087210 */ /* 0x010fe40007ffe005 */
[----:B-----5:R-:W-:-:S03]  /*0690*/  ISETP.NE.AND P0, PT, R20, RZ, PT ;  /* 0x000000ff1400720c */ /* 0x020fc60003f05270 */
[----:B------:R-:W-:-:S05]  /*06a0*/  IMAD.IADD R8, R8, 0x1, R3 ;  /* 0x0000000108087824 */ /* 0x000fca00078e0203 */
[C---:B------:R-:W-:Y:S02]  /*06b0*/  LOP3.LUT R0, R8.reuse, 0xfffffffe, RZ, 0xc0, !PT ;  /* 0xfffffffe08007812 */ /* 0x040fe400078ec0ff */
[----:B------:R-:W-:Y:S02]  /*06c0*/  ISETP.NE.AND P2, PT, R8, 0x3, PT ;  /* 0x000000030800780c */ /* 0x000fe40003f45270 */
[----:B------:R-:W-:Y:S02]  /*06d0*/  ISETP.NE.AND P1, PT, R0, 0x2, PT ;  /* 0x000000020000780c */ /* 0x000fe40003f25270 */
[----:B------:R-:W-:Y:S02]  /*06e0*/  SEL R0, RZ, 0xffffffff, P2 ;  /* 0xffffffffff007807 */ /* 0x000fe40001000000 */
[----:B------:R-:W-:-:S04]  /*06f0*/  @P0 SEL R0, RZ, 0xffffffff, P1 ;  /* 0xffffffffff000807 */ /* 0x000fc80000800000 */
[----:B------:R-:W-:-:S04]  /*0700*/  LOP3.LUT R0, R0, 0x1, RZ, 0xc0, !PT ;  /* 0x0000000100007812 */ /* 0x000fc800078ec0ff */
[----:B------:R-:W-:Y:S01]  /*0710*/  ISETP.NE.U32.AND P0, PT, R0, 0x1, PT ;  /* 0x000000010000780c */ /* 0x000fe20003f05070 */
[----:B0-----:R-:W-:-:S05]  /*0720*/  IMAD.WIDE R2, R11, 0x4, R6 ;  /* 0x000000040b027825 */ /* 0x001fca00078e0206 */
[----:B------:R0:W-:Y:S07]  /*0730*/  STG.E desc[UR4][R2.64], RZ ;  /* 0x000000ff02007986 */ /* 0x0001ee000c101904 */
[----:B------:R-:W-:Y:S05]  /*0740*/  @P0 EXIT ;  /* 0x000000000000094d */ /* 0x000fea0003800000 */
[----:B------:R-:W-:-:S05]  /*0750*/  IMAD.MOV.U32 R5, RZ, RZ, 0x1 ;  /* 0x00000001ff057424 */ /* 0x000fca00078e00ff */
[----:B------:R-:W-:Y:S01]  /*0760*/  STG.E desc[UR4][R2.64], R5 ;  /* 0x0000000502007986 */ /* 0x000fe2000c101904 */
[----:B------:R-:W-:Y:S05]  /*0770*/  EXIT ;  /* 0x000000000000794d */ /* 0x000fea0003800000 */
.L_x_0:
[----:B------:R-:W-:-:S00]  /*0780*/  BRA `(.L_x_0) ;  /* 0xfffffffc00fc7947 */ /* 0x000fc0000383ffff */
[----:B------:R-:W-:-:S00]  /*0790*/  NOP ;  /* 0x0000000000007918 */ /* 0x000fc00000000000 */
        /* <DEDUP_REMOVED lines=14> */
.L_x_1:


//--------------------- .nv.shared.reserved.0     --------------------------
	.section	.nv.shared.reserved.0,"aw",@nobits
	.weak		__nv_reservedSMEM_offset_0_alias
	.size		__nv_reservedSMEM_offset_0_alias, 0, 64
	.other		__nv_reservedSMEM_offset_0_alias,@"STO_CUDA_RESERVED_SHARED STV_DEFAULT"
__nv_reservedSMEM_offset_0_alias:
	.zero		0
	.zero		64


//--------------------- .nv.constant0._Z11kernel_CA2DiPiS_ --------------------------
	.section	.nv.constant0._Z11kernel_CA2DiPiS_,"a",@progbits
	.sectionflags	@""
	.align	4
.nv.constant0._Z11kernel_CA2DiPiS_:
	.zero		920


//--------------------- SYMBOLS --------------------------

	.type		.nv.reservedSmem.offset0,@object
	.size		.nv.reservedSmem.offset0,0x4
